//
// Generated by NVIDIA NVVM Compiler
//
// Compiler Build ID: CL-36424714
// Cuda compilation tools, release 13.0, V13.0.88
// Based on NVVM 20.0.0
//

.version 9.0
.target sm_100
.address_size 64

	// .globl	_Z18calculateDistancesPiS_S_i

.visible .entry _Z18calculateDistancesPiS_S_i(
	.param .u64 .ptr .align 1 _Z18calculateDistancesPiS_S_i_param_0,
	.param .u64 .ptr .align 1 _Z18calculateDistancesPiS_S_i_param_1,
	.param .u64 .ptr .align 1 _Z18calculateDistancesPiS_S_i_param_2,
	.param .u32 _Z18calculateDistancesPiS_S_i_param_3
)
{
	.reg .pred 	%p<2>;
	.reg .b32 	%r<10>;
	.reg .b64 	%rd<11>;

	ld.param.u64 	%rd1, [_Z18calculateDistancesPiS_S_i_param_0];
	ld.param.u64 	%rd2, [_Z18calculateDistancesPiS_S_i_param_1];
	ld.param.u64 	%rd3, [_Z18calculateDistancesPiS_S_i_param_2];
	ld.param.u32 	%r2, [_Z18calculateDistancesPiS_S_i_param_3];
	mov.u32 	%r3, %tid.x;
	mov.u32 	%r4, %ntid.x;
	mov.u32 	%r5, %ctaid.x;
	mad.lo.s32 	%r1, %r4, %r5, %r3;
	setp.ge.s32 	%p1, %r1, %r2;
	@%p1 bra 	$L__BB0_2;
	cvta.to.global.u64 	%rd4, %rd1;
	cvta.to.global.u64 	%rd5, %rd2;
	cvta.to.global.u64 	%rd6, %rd3;
	mul.wide.s32 	%rd7, %r1, 4;
	add.s64 	%rd8, %rd4, %rd7;
	ld.global.u32 	%r6, [%rd8];
	add.s64 	%rd9, %rd5, %rd7;
	ld.global.u32 	%r7, [%rd9];
	sub.s32 	%r8, %r6, %r7;
	abs.s32 	%r9, %r8;
	add.s64 	%rd10, %rd6, %rd7;
	st.global.u32 	[%rd10], %r9;
$L__BB0_2:
	ret;

}


// ===== COMPILED SASS (sm_100) =====

	.target	sm_100

	.elftype	@"ET_EXEC"


//--------------------- .note.nv.tkinfo           --------------------------
	.section	.note.nv.tkinfo,"",@"SHT_NOTE"
	.sectionflags	@"SHF_NOTE_NV_TKINFO"
	.tkinfo
        /*0018*/ 	.word	0x00000002
        /*0030*/ 	.string	""
        /*0030*/ 	.string	"ptxas"
        /*0030*/ 	.string	"Cuda compilation tools, release 13.0, V13.0.88"
        /*0030*/ 	.string	"Build cuda_13.0.r13.0/compiler.36424714_0"
        /*0030*/ 	.string	"-arch sm_100 -m 64 "



//--------------------- .note.nv.cuinfo           --------------------------
	.section	.note.nv.cuinfo,"",@"SHT_NOTE"
	.sectionflags	@"SHF_NOTE_NV_CUINFO"
        /*0018*/ 	.short	0x0002
        /*001a*/ 	.short	0x0064
        /*001c*/ 	.short	0x0082
	.zero		2


//--------------------- .nv.info                  --------------------------
	.section	.nv.info,"",@"SHT_CUDA_INFO"
	.align	4


	//----- nvinfo : EIATTR_REGCOUNT
	.align		4
        /*0000*/ 	.byte	0x04, 0x2f
        /*0002*/ 	.short	(.L_1 - .L_0)
	.align		4
.L_0:
        /*0004*/ 	.word	index@(_Z18calculateDistancesPiS_S_i)
        /*0008*/ 	.word	0x0000000c


	//----- nvinfo : EIATTR_FRAME_SIZE
	.align		4
.L_1:
        /*000c*/ 	.byte	0x04, 0x11
        /*000e*/ 	.short	(.L_3 - .L_2)
	.align		4
.L_2:
        /*0010*/ 	.word	index@(_Z18calculateDistancesPiS_S_i)
        /*0014*/ 	.word	0x00000000


	//----- nvinfo : EIATTR_MIN_STACK_SIZE
	.align		4
.L_3:
        /*0018*/ 	.byte	0x04, 0x12
        /*001a*/ 	.short	(.L_5 - .L_4)
	.align		4
.L_4:
        /*001c*/ 	.word	index@(_Z18calculateDistancesPiS_S_i)
        /*0020*/ 	.word	0x00000000
.L_5:


//--------------------- .nv.compat                --------------------------
	.section	.nv.compat,"",@"SHT_CUDA_COMPAT_INFO"
	.align	4
        /*0000*/ 	.byte	0x02, 0x09, 0x00, 0x00, 0x02, 0x02, 0x01, 0x00, 0x02, 0x05, 0x05, 0x00, 0x03, 0x07, 0x01, 0x01
        /*0010*/ 	.byte	0x02, 0x03, 0x00, 0x00, 0x02, 0x06, 0x01, 0x00, 0x04, 0x0b, 0x08, 0x00, 0x09, 0x00, 0x00, 0x00
        /*0020*/ 	.byte	0x00, 0x00, 0x00, 0x00


//--------------------- .nv.info._Z18calculateDistancesPiS_S_i --------------------------
	.section	.nv.info._Z18calculateDistancesPiS_S_i,"",@"SHT_CUDA_INFO"
	.sectionflags	@""
	.align	4


	//----- nvinfo : EIATTR_CUDA_API_VERSION
	.align		4
        /*0000*/ 	.byte	0x04, 0x37
        /*0002*/ 	.short	(.L_7 - .L_6)
.L_6:
        /*0004*/ 	.word	0x00000082


	//----- nvinfo : EIATTR_KPARAM_INFO
	.align		4
.L_7:
        /*0008*/ 	.byte	0x04, 0x17
        /*000a*/ 	.short	(.L_9 - .L_8)
.L_8:
        /*000c*/ 	.word	0x00000000
        /*0010*/ 	.short	0x0003
        /*0012*/ 	.short	0x0018
        /*0014*/ 	.byte	0x00, 0xf0, 0x11, 0x00


	//----- nvinfo : EIATTR_KPARAM_INFO
	.align		4
.L_9:
        /*0018*/ 	.byte	0x04, 0x17
        /*001a*/ 	.short	(.L_11 - .L_10)
.L_10:
        /*001c*/ 	.word	0x00000000
        /*0020*/ 	.short	0x0002
        /*0022*/ 	.short	0x0010
        /*0024*/ 	.byte	0x00, 0xf5, 0x21, 0x00


	//----- nvinfo : EIATTR_KPARAM_INFO
	.align		4
.L_11:
        /*0028*/ 	.byte	0x04, 0x17
        /*002a*/ 	.short	(.L_13 - .L_12)
.L_12:
        /*002c*/ 	.word	0x00000000
        /*0030*/ 	.short	0x0001
        /*0032*/ 	.short	0x0008
        /*0034*/ 	.byte	0x00, 0xf5, 0x21, 0x00


	//----- nvinfo : EIATTR_KPARAM_INFO
	.align		4
.L_13:
        /*0038*/ 	.byte	0x04, 0x17
        /*003a*/ 	.short	(.L_15 - .L_14)
.L_14:
        /*003c*/ 	.word	0x00000000
        /*0040*/ 	.short	0x0000
        /*0042*/ 	.short	0x0000
        /*0044*/ 	.byte	0x00, 0xf5, 0x21, 0x00


	//----- nvinfo : EIATTR_SPARSE_MMA_MASK
	.align		4
.L_15:
        /*0048*/ 	.byte	0x03, 0x50
        /*004a*/ 	.short	0x0000


	//----- nvinfo : EIATTR_MAXREG_COUNT
	.align		4
        /*004c*/ 	.byte	0x03, 0x1b
        /*004e*/ 	.short	0x00ff


	//----- nvinfo : EIATTR_MERCURY_ISA_VERSION
	.align		4
        /*0050*/ 	.byte	0x03, 0x5f
        /*0052*/ 	.short	0x0101


	//----- nvinfo : EIATTR_VRC_CTA_INIT_COUNT
	.align		4
        /*0054*/ 	.byte	0x02, 0x4a
	.zero		1
	.zero		1


	//----- nvinfo : EIATTR_EXIT_INSTR_OFFSETS
	.align		4
        /*0058*/ 	.byte	0x04, 0x1c
        /*005a*/ 	.short	(.L_17 - .L_16)


	//   ....[0]....
.L_16:
        /*005c*/ 	.word	0x00000070


	//   ....[1]....
        /*0060*/ 	.word	0x00000150


	//----- nvinfo : EIATTR_CBANK_PARAM_SIZE
	.align		4
.L_17:
        /*0064*/ 	.byte	0x03, 0x19
        /*0066*/ 	.short	0x001c


	//----- nvinfo : EIATTR_PARAM_CBANK
	.align		4
        /*0068*/ 	.byte	0x04, 0x0a
        /*006a*/ 	.short	(.L_19 - .L_18)
	.align		4
.L_18:
        /*006c*/ 	.word	index@(.nv.constant0._Z18calculateDistancesPiS_S_i)
        /*0070*/ 	.short	0x0380
        /*0072*/ 	.short	0x001c


	//----- nvinfo : EIATTR_SW_WAR
	.align		4
.L_19:
        /*0074*/ 	.byte	0x04, 0x36
        /*0076*/ 	.short	(.L_21 - .L_20)
.L_20:
        /*0078*/ 	.word	0x00000008
.L_21:


//--------------------- .nv.callgraph             --------------------------
	.section	.nv.callgraph,"",@"SHT_CUDA_CALLGRAPH"
	.align	4
	.sectionentsize	8
	.align		4
        /*0000*/ 	.word	0x00000000
	.align		4
        /*0004*/ 	.word	0xffffffff
	.align		4
        /*0008*/ 	.word	0x00000000
	.align		4
        /*000c*/ 	.word	0xfffffffe
	.align		4
        /*0010*/ 	.word	0x00000000
	.align		4
        /*0014*/ 	.word	0xfffffffd
	.align		4
        /*0018*/ 	.word	0x00000000
	.align		4
        /*001c*/ 	.word	0xfffffffc


//--------------------- .text._Z18calculateDistancesPiS_S_i --------------------------
	.section	.text._Z18calculateDistancesPiS_S_i,"ax",@progbits
	.align	128
        .global         _Z18calculateDistancesPiS_S_i
        .type           _Z18calculateDistancesPiS_S_i,@function
        .size           _Z18calculateDistancesPiS_S_i,(.L_x_1 - _Z18calculateDistancesPiS_S_i)
        .other          _Z18calculateDistancesPiS_S_i,@"STO_CUDA_ENTRY STV_DEFAULT"
_Z18calculateDistancesPiS_S_i:
.text._Z18calculateDistancesPiS_S_i:
[----:B------:R-:W-:Y:S01]  /*0000*/  LDC R1, c[0x0][0x37c] ;  /* 0x0000df00ff017b82 */ /* 0x000fe20000000800 */
[----:B------:R-:W0:Y:S01]  /*0010*/  S2R R9, SR_TID.X ;  /* 0x0000000000097919 */ /* 0x000e220000002100 */
[----:B------:R-:W0:Y:S01]  /*0020*/  LDCU UR4, c[0x0][0x360] ;  /* 0x00006c00ff0477ac */ /* 0x000e220008000800 */
[----:B------:R-:W0:Y:S01]  /*0030*/  S2R R0, SR_CTAID.X ;  /* 0x0000000000007919 */ /* 0x000e220000002500 */
[----:B------:R-:W1:Y:S01]  /*0040*/  LDCU UR5, c[0x0][0x398] ;  /* 0x00007300ff0577ac */ /* 0x000e620008000800 */
[----:B0-----:R-:W-:-:S05]  /*0050*/  IMAD R9, R0, UR4, R9 ;  /* 0x0000000400097c24 */ /* 0x001fca000f8e0209 */
[----:B-1----:R-:W-:-:S13]  /*0060*/  ISETP.GE.AND P0, PT, R9, UR5, PT ;  /* 0x0000000509007c0c */ /* 0x002fda000bf06270 */
[----:B------:R-:W-:Y:S05]  /*0070*/  @P0 EXIT ;  /* 0x000000000000094d */ /* 0x000fea0003800000 */
[----:B------:R-:W0:Y:S01]  /*0080*/  LDC.64 R2, c[0x0][0x380] ;  /* 0x0000e000ff027b82 */ /* 0x000e220000000a00 */
[----:B------:R-:W1:Y:S07]  /*0090*/  LDCU.64 UR4, c[0x0][0x358] ;  /* 0x00006b00ff0477ac */ /* 0x000e6e0008000a00 */
[----:B------:R-:W2:Y:S08]  /*00a0*/  LDC.64 R4, c[0x0][0x388] ;  /* 0x0000e200ff047b82 */ /* 0x000eb00000000a00 */
[----:B------:R-:W3:Y:S01]  /*00b0*/  LDC.64 R6, c[0x0][0x390] ;  /* 0x0000e400ff067b82 */ /* 0x000ee20000000a00 */
[----:B0-----:R-:W-:-:S06]  /*00c0*/  IMAD.WIDE R2, R9, 0x4, R2 ;  /* 0x0000000409027825 */ /* 0x001fcc00078e0202 */
[----:B-1----:R-:W4:Y:S01]  /*00d0*/  LDG.E R2, desc[UR4][R2.64] ;  /* 0x0000000402027981 */ /* 0x002f22000c1e1900 */
[----:B--2---:R-:W-:-:S06]  /*00e0*/  IMAD.WIDE R4, R9, 0x4, R4 ;  /* 0x0000000409047825 */ /* 0x004fcc00078e0204 */
[----:B------:R-:W4:Y:S01]  /*00f0*/  LDG.E R5, desc[UR4][R4.64] ;  /* 0x0000000404057981 */ /* 0x000f22000c1e1900 */
[----:B---3--:R-:W-:Y:S01]  /*0100*/  IMAD.WIDE R6, R9, 0x4, R6 ;  /* 0x0000000409067825 */ /* 0x008fe200078e0206 */
[----:B----4-:R-:W-:-:S04]  /*0110*/  IADD3 R0, PT, PT, R2, -R5, RZ ;  /* 0x8000000502007210 */ /* 0x010fc80007ffe0ff */
[----:B------:R-:W-:-:S04]  /*0120*/  IABS R0, R0 ;  /* 0x0000000000007213 */ /* 0x000fc80000000000 */
[----:B------:R-:W-:-:S05]  /*0130*/  MOV R9, R0 ;  /* 0x0000000000097202 */ /* 0x000fca0000000f00 */
[----:B------:R-:W-:Y:S01]  /*0140*/  STG.E desc[UR4][R6.64], R9 ;  /* 0x0000000906007986 */ /* 0x000fe2000c101904 */
[----:B------:R-:W-:Y:S05]  /*0150*/  EXIT ;  /* 0x000000000000794d */ /* 0x000fea0003800000 */
.L_x_0:
[----:B------:R-:W-:-:S00]  /*0160*/  BRA `(.L_x_0) ;  /* 0xfffffffc00fc7947 */ /* 0x000fc0000383ffff */
[----:B------:R-:W-:-:S00]  /*0170*/  NOP ;  /* 0x0000000000007918 */ /* 0x000fc00000000000 */
        /* <DEDUP_REMOVED lines=8> */
.L_x_1:


//--------------------- .nv.shared.reserved.0     --------------------------
	.section	.nv.shared.reserved.0,"aw",@nobits
	.weak		__nv_reservedSMEM_offset_0_alias
	.size		__nv_reservedSMEM_offset_0_alias, 0, 64
	.other		__nv_reservedSMEM_offset_0_alias,@"STO_CUDA_RESERVED_SHARED STV_DEFAULT"
__nv_reservedSMEM_offset_0_alias:
	.zero		0
	.zero		64


//--------------------- .nv.constant0._Z18calculateDistancesPiS_S_i --------------------------
	.section	.nv.constant0._Z18calculateDistancesPiS_S_i,"a",@progbits
	.sectionflags	@""
	.align	4
.nv.constant0._Z18calculateDistancesPiS_S_i:
	.zero		924


//--------------------- SYMBOLS --------------------------

	.type		.nv.reservedSmem.offset0,@object
	.size		.nv.reservedSmem.offset0,0x4
